//
// Generated by NVIDIA NVVM Compiler
//
// Compiler Build ID: CL-36424714
// Cuda compilation tools, release 13.0, V13.0.88
// Based on NVVM 20.0.0
//

.version 9.0
.target sm_100
.address_size 64

	// .globl	_Z6kernelPfS_

.visible .entry _Z6kernelPfS_(
	.param .u64 .ptr .align 1 _Z6kernelPfS__param_0,
	.param .u64 .ptr .align 1 _Z6kernelPfS__param_1
)
{
	.reg .b32 	%r<31>;
	.reg .b32 	%f<10>;
	.reg .b64 	%rd<16>;

	ld.param.u64 	%rd1, [_Z6kernelPfS__param_0];
	ld.param.u64 	%rd2, [_Z6kernelPfS__param_1];
	cvta.to.global.u64 	%rd3, %rd2;
	cvta.to.global.u64 	%rd4, %rd1;
	mov.u32 	%r1, %tid.x;
	mov.u32 	%r2, %ctaid.x;
	mov.u32 	%r3, %ntid.x;
	mad.lo.s32 	%r4, %r2, %r3, %r1;
	mov.u32 	%r5, %tid.y;
	mov.u32 	%r6, %ctaid.y;
	mov.u32 	%r7, %ntid.y;
	mad.lo.s32 	%r8, %r6, %r7, %r5;
	add.s32 	%r9, %r4, 31;
	shr.s32 	%r10, %r9, 31;
	shr.u32 	%r11, %r10, 27;
	add.s32 	%r12, %r9, %r11;
	and.b32  	%r13, %r12, -32;
	sub.s32 	%r14, %r9, %r13;
	add.s32 	%r15, %r4, 1;
	shr.s32 	%r16, %r15, 31;
	shr.u32 	%r17, %r16, 27;
	add.s32 	%r18, %r15, %r17;
	and.b32  	%r19, %r18, -32;
	sub.s32 	%r20, %r15, %r19;
	shl.b32 	%r21, %r8, 5;
	add.s32 	%r22, %r21, %r4;
	mul.wide.s32 	%rd5, %r22, 4;
	add.s64 	%rd6, %rd4, %rd5;
	ld.global.f32 	%f1, [%rd6];
	add.s32 	%r23, %r20, %r21;
	mul.wide.s32 	%rd7, %r23, 4;
	add.s64 	%rd8, %rd4, %rd7;
	ld.global.f32 	%f2, [%rd8];
	add.f32 	%f3, %f1, %f2;
	add.s32 	%r24, %r14, %r21;
	mul.wide.s32 	%rd9, %r24, 4;
	add.s64 	%rd10, %rd4, %rd9;
	ld.global.f32 	%f4, [%rd10];
	add.f32 	%f5, %f3, %f4;
	add.s32 	%r25, %r21, 32;
	and.b32  	%r26, %r25, 992;
	add.s32 	%r27, %r26, %r4;
	mul.wide.s32 	%rd11, %r27, 4;
	add.s64 	%rd12, %rd4, %rd11;
	ld.global.f32 	%f6, [%rd12];
	add.f32 	%f7, %f5, %f6;
	add.s32 	%r28, %r21, -32;
	and.b32  	%r29, %r28, 992;
	add.s32 	%r30, %r29, %r4;
	mul.wide.s32 	%rd13, %r30, 4;
	add.s64 	%rd14, %rd4, %rd13;
	ld.global.f32 	%f8, [%rd14];
	add.f32 	%f9, %f7, %f8;
	add.s64 	%rd15, %rd3, %rd5;
	st.global.f32 	[%rd15], %f9;
	ret;

}


// ===== COMPILED SASS (sm_100) =====

	.target	sm_100

	.elftype	@"ET_EXEC"


//--------------------- .note.nv.tkinfo           --------------------------
	.section	.note.nv.tkinfo,"",@"SHT_NOTE"
	.sectionflags	@"SHF_NOTE_NV_TKINFO"
	.tkinfo
        /*0018*/ 	.word	0x00000002
        /*0030*/ 	.string	""
        /*0030*/ 	.string	"ptxas"
        /*0030*/ 	.string	"Cuda compilation tools, release 13.0, V13.0.88"
        /*0030*/ 	.string	"Build cuda_13.0.r13.0/compiler.36424714_0"
        /*0030*/ 	.string	"-arch sm_100 -m 64 "



//--------------------- .note.nv.cuinfo           --------------------------
	.section	.note.nv.cuinfo,"",@"SHT_NOTE"
	.sectionflags	@"SHF_NOTE_NV_CUINFO"
        /*0018*/ 	.short	0x0002
        /*001a*/ 	.short	0x0064
        /*001c*/ 	.short	0x0082
	.zero		2


//--------------------- .nv.info                  --------------------------
	.section	.nv.info,"",@"SHT_CUDA_INFO"
	.align	4


	//----- nvinfo : EIATTR_REGCOUNT
	.align		4
        /*0000*/ 	.byte	0x04, 0x2f
        /*0002*/ 	.short	(.L_1 - .L_0)
	.align		4
.L_0:
        /*0004*/ 	.word	index@(_Z6kernelPfS_)
        /*0008*/ 	.word	0x00000014


	//----- nvinfo : EIATTR_FRAME_SIZE
	.align		4
.L_1:
        /*000c*/ 	.byte	0x04, 0x11
        /*000e*/ 	.short	(.L_3 - .L_2)
	.align		4
.L_2:
        /*0010*/ 	.word	index@(_Z6kernelPfS_)
        /*0014*/ 	.word	0x00000000


	//----- nvinfo : EIATTR_MIN_STACK_SIZE
	.align		4
.L_3:
        /*0018*/ 	.byte	0x04, 0x12
        /*001a*/ 	.short	(.L_5 - .L_4)
	.align		4
.L_4:
        /*001c*/ 	.word	index@(_Z6kernelPfS_)
        /*0020*/ 	.word	0x00000000
.L_5:


//--------------------- .nv.compat                --------------------------
	.section	.nv.compat,"",@"SHT_CUDA_COMPAT_INFO"
	.align	4
        /*0000*/ 	.byte	0x02, 0x09, 0x00, 0x00, 0x02, 0x02, 0x01, 0x00, 0x02, 0x05, 0x05, 0x00, 0x03, 0x07, 0x01, 0x01
        /*0010*/ 	.byte	0x02, 0x03, 0x00, 0x00, 0x02, 0x06, 0x01, 0x00, 0x04, 0x0b, 0x08, 0x00, 0x09, 0x00, 0x00, 0x00
        /*0020*/ 	.byte	0x00, 0x00, 0x00, 0x00


//--------------------- .nv.info._Z6kernelPfS_    --------------------------
	.section	.nv.info._Z6kernelPfS_,"",@"SHT_CUDA_INFO"
	.sectionflags	@""
	.align	4


	//----- nvinfo : EIATTR_CUDA_API_VERSION
	.align		4
        /*0000*/ 	.byte	0x04, 0x37
        /*0002*/ 	.short	(.L_7 - .L_6)
.L_6:
        /*0004*/ 	.word	0x00000082


	//----- nvinfo : EIATTR_KPARAM_INFO
	.align		4
.L_7:
        /*0008*/ 	.byte	0x04, 0x17
        /*000a*/ 	.short	(.L_9 - .L_8)
.L_8:
        /*000c*/ 	.word	0x00000000
        /*0010*/ 	.short	0x0001
        /*0012*/ 	.short	0x0008
        /*0014*/ 	.byte	0x00, 0xf5, 0x21, 0x00


	//----- nvinfo : EIATTR_KPARAM_INFO
	.align		4
.L_9:
        /*0018*/ 	.byte	0x04, 0x17
        /*001a*/ 	.short	(.L_11 - .L_10)
.L_10:
        /*001c*/ 	.word	0x00000000
        /*0020*/ 	.short	0x0000
        /*0022*/ 	.short	0x0000
        /*0024*/ 	.byte	0x00, 0xf5, 0x21, 0x00


	//----- nvinfo : EIATTR_SPARSE_MMA_MASK
	.align		4
.L_11:
        /*0028*/ 	.byte	0x03, 0x50
        /*002a*/ 	.short	0x0000


	//----- nvinfo : EIATTR_MAXREG_COUNT
	.align		4
        /*002c*/ 	.byte	0x03, 0x1b
        /*002e*/ 	.short	0x00ff


	//----- nvinfo : EIATTR_MERCURY_ISA_VERSION
	.align		4
        /*0030*/ 	.byte	0x03, 0x5f
        /*0032*/ 	.short	0x0101


	//----- nvinfo : EIATTR_VRC_CTA_INIT_COUNT
	.align		4
        /*0034*/ 	.byte	0x02, 0x4a
	.zero		1
	.zero		1


	//----- nvinfo : EIATTR_EXIT_INSTR_OFFSETS
	.align		4
        /*0038*/ 	.byte	0x04, 0x1c
        /*003a*/ 	.short	(.L_13 - .L_12)


	//   ....[0]....
.L_12:
        /*003c*/ 	.word	0x00000300


	//----- nvinfo : EIATTR_CBANK_PARAM_SIZE
	.align		4
.L_13:
        /*0040*/ 	.byte	0x03, 0x19
        /*0042*/ 	.short	0x0010


	//----- nvinfo : EIATTR_PARAM_CBANK
	.align		4
        /*0044*/ 	.byte	0x04, 0x0a
        /*0046*/ 	.short	(.L_15 - .L_14)
	.align		4
.L_14:
        /*0048*/ 	.word	index@(.nv.constant0._Z6kernelPfS_)
        /*004c*/ 	.short	0x0380
        /*004e*/ 	.short	0x0010


	//----- nvinfo : EIATTR_SW_WAR
	.align		4
.L_15:
        /*0050*/ 	.byte	0x04, 0x36
        /*0052*/ 	.short	(.L_17 - .L_16)
.L_16:
        /*0054*/ 	.word	0x00000008
.L_17:


//--------------------- .nv.callgraph             --------------------------
	.section	.nv.callgraph,"",@"SHT_CUDA_CALLGRAPH"
	.align	4
	.sectionentsize	8
	.align		4
        /*0000*/ 	.word	0x00000000
	.align		4
        /*0004*/ 	.word	0xffffffff
	.align		4
        /*0008*/ 	.word	0x00000000
	.align		4
        /*000c*/ 	.word	0xfffffffe
	.align		4
        /*0010*/ 	.word	0x00000000
	.align		4
        /*0014*/ 	.word	0xfffffffd
	.align		4
        /*0018*/ 	.word	0x00000000
	.align		4
        /*001c*/ 	.word	0xfffffffc


//--------------------- .text._Z6kernelPfS_       --------------------------
	.section	.text._Z6kernelPfS_,"ax",@progbits
	.align	128
        .global         _Z6kernelPfS_
        .type           _Z6kernelPfS_,@function
        .size           _Z6kernelPfS_,(.L_x_1 - _Z6kernelPfS_)
        .other          _Z6kernelPfS_,@"STO_CUDA_ENTRY STV_DEFAULT"
_Z6kernelPfS_:
.text._Z6kernelPfS_:
[----:B------:R-:W-:Y:S01]  /*0000*/  LDC R1, c[0x0][0x37c] ;  /* 0x0000df00ff017b82 */ /* 0x000fe20000000800 */
[----:B------:R-:W0:Y:S07]  /*0010*/  S2R R0, SR_TID.X ;  /* 0x0000000000007919 */ /* 0x000e2e0000002100 */
[----:B------:R-:W0:Y:S01]  /*0020*/  S2UR UR4, SR_CTAID.X ;  /* 0x00000000000479c3 */ /* 0x000e220000002500 */
[----:B------:R-:W1:Y:S07]  /*0030*/  S2R R9, SR_TID.Y ;  /* 0x0000000000097919 */ /* 0x000e6e0000002200 */
[----:B------:R-:W0:Y:S08]  /*0040*/  LDC R3, c[0x0][0x360] ;  /* 0x0000d800ff037b82 */ /* 0x000e300000000800 */
[----:B------:R-:W1:Y:S08]  /*0050*/  S2UR UR5, SR_CTAID.Y ;  /* 0x00000000000579c3 */ /* 0x000e700000002600 */
[----:B------:R-:W1:Y:S01]  /*0060*/  LDC R8, c[0x0][0x364] ;  /* 0x0000d900ff087b82 */ /* 0x000e620000000800 */
[----:B0-----:R-:W-:-:S07]  /*0070*/  IMAD R0, R3, UR4, R0 ;  /* 0x0000000403007c24 */ /* 0x001fce000f8e0200 */
[----:B------:R-:W0:Y:S01]  /*0080*/  LDC.64 R2, c[0x0][0x380] ;  /* 0x0000e000ff027b82 */ /* 0x000e220000000a00 */
[C---:B------:R-:W-:Y:S02]  /*0090*/  IADD3 R6, PT, PT, R0.reuse, 0x1, RZ ;  /* 0x0000000100067810 */ /* 0x040fe40007ffe0ff */
[----:B------:R-:W-:Y:S02]  /*00a0*/  IADD3 R4, PT, PT, R0, 0x1f, RZ ;  /* 0x0000001f00047810 */ /* 0x000fe40007ffe0ff */
[----:B------:R-:W-:-:S04]  /*00b0*/  SHF.R.S32.HI R5, RZ, 0x1f, R6 ;  /* 0x0000001fff057819 */ /* 0x000fc80000011406 */
[----:B------:R-:W-:Y:S02]  /*00c0*/  LEA.HI R7, R5, R6, RZ, 0x5 ;  /* 0x0000000605077211 */ /* 0x000fe400078f28ff */
[----:B------:R-:W-:Y:S01]  /*00d0*/  SHF.R.S32.HI R5, RZ, 0x1f, R4 ;  /* 0x0000001fff057819 */ /* 0x000fe20000011404 */
[----:B-1----:R-:W-:Y:S01]  /*00e0*/  IMAD R9, R8, UR5, R9 ;  /* 0x0000000508097c24 */ /* 0x002fe2000f8e0209 */
[----:B------:R-:W-:Y:S01]  /*00f0*/  LOP3.LUT R7, R7, 0xffffffe0, RZ, 0xc0, !PT ;  /* 0xffffffe007077812 */ /* 0x000fe200078ec0ff */
[----:B------:R-:W1:Y:S01]  /*0100*/  LDCU.64 UR4, c[0x0][0x358] ;  /* 0x00006b00ff0477ac */ /* 0x000e620008000a00 */
[----:B------:R-:W-:Y:S02]  /*0110*/  LEA.HI R5, R5, R4, RZ, 0x5 ;  /* 0x0000000405057211 */ /* 0x000fe400078f28ff */
[----:B------:R-:W-:Y:S01]  /*0120*/  SHF.L.U32 R8, R9, 0x5, RZ ;  /* 0x0000000509087819 */ /* 0x000fe200000006ff */
[----:B------:R-:W-:Y:S01]  /*0130*/  IMAD.IADD R6, R6, 0x1, -R7 ;  /* 0x0000000106067824 */ /* 0x000fe200078e0a07 */
[----:B------:R-:W-:Y:S01]  /*0140*/  LOP3.LUT R7, R5, 0xffffffe0, RZ, 0xc0, !PT ;  /* 0xffffffe005077812 */ /* 0x000fe200078ec0ff */
[----:B------:R-:W-:-:S02]  /*0150*/  IMAD R5, R9, 0x20, R0 ;  /* 0x0000002009057824 */ /* 0x000fc400078e0200 */
[----:B------:R-:W-:Y:S01]  /*0160*/  VIADD R10, R8, 0x20 ;  /* 0x00000020080a7836 */ /* 0x000fe20000000000 */
[----:B------:R-:W-:Y:S01]  /*0170*/  IADD3 R4, PT, PT, R4, -R7, RZ ;  /* 0x8000000704047210 */ /* 0x000fe20007ffe0ff */
[----:B------:R-:W-:Y:S01]  /*0180*/  VIADD R12, R8, 0xffffffe0 ;  /* 0xffffffe0080c7836 */ /* 0x000fe20000000000 */
[----:B------:R-:W-:Y:S01]  /*0190*/  LEA R11, R9, R6, 0x5 ;  /* 0x00000006090b7211 */ /* 0x000fe200078e28ff */
[--C-:B0-----:R-:W-:Y:S01]  /*01a0*/  IMAD.WIDE R6, R5, 0x4, R2.reuse ;  /* 0x0000000405067825 */ /* 0x101fe200078e0202 */
[----:B------:R-:W-:Y:S02]  /*01b0*/  LEA R13, R9, R4, 0x5 ;  /* 0x00000004090d7211 */ /* 0x000fe400078e28ff */
[----:B------:R-:W-:Y:S01]  /*01c0*/  LOP3.LUT R15, R10, 0x3e0, RZ, 0xc0, !PT ;  /* 0x000003e00a0f7812 */ /* 0x000fe200078ec0ff */
[--C-:B------:R-:W-:Y:S01]  /*01d0*/  IMAD.WIDE R8, R11, 0x4, R2.reuse ;  /* 0x000000040b087825 */ /* 0x100fe200078e0202 */
[----:B------:R-:W-:Y:S01]  /*01e0*/  LOP3.LUT R17, R12, 0x3e0, RZ, 0xc0, !PT ;  /* 0x000003e00c117812 */ /* 0x000fe200078ec0ff */
[----:B-1----:R0:W2:Y:S01]  /*01f0*/  LDG.E R4, desc[UR4][R6.64] ;  /* 0x0000000406047981 */ /* 0x0020a2000c1e1900 */
[C---:B------:R-:W-:Y:S01]  /*0200*/  IADD3 R15, PT, PT, R0.reuse, R15, RZ ;  /* 0x0000000f000f7210 */ /* 0x040fe20007ffe0ff */
[--C-:B------:R-:W-:Y:S01]  /*0210*/  IMAD.WIDE R10, R13, 0x4, R2.reuse ;  /* 0x000000040d0a7825 */ /* 0x100fe200078e0202 */
[----:B------:R-:W-:Y:S01]  /*0220*/  IADD3 R17, PT, PT, R0, R17, RZ ;  /* 0x0000001100117210 */ /* 0x000fe20007ffe0ff */
[----:B------:R-:W2:Y:S02]  /*0230*/  LDG.E R9, desc[UR4][R8.64] ;  /* 0x0000000408097981 */ /* 0x000ea4000c1e1900 */
[----:B------:R-:W-:-:S02]  /*0240*/  IMAD.WIDE R12, R15, 0x4, R2 ;  /* 0x000000040f0c7825 */ /* 0x000fc400078e0202 */
[----:B------:R-:W3:Y:S02]  /*0250*/  LDG.E R11, desc[UR4][R10.64] ;  /* 0x000000040a0b7981 */ /* 0x000ee4000c1e1900 */
[----:B------:R-:W-:Y:S01]  /*0260*/  IMAD.WIDE R2, R17, 0x4, R2 ;  /* 0x0000000411027825 */ /* 0x000fe200078e0202 */
[----:B0-----:R-:W0:Y:S01]  /*0270*/  LDC.64 R6, c[0x0][0x388] ;  /* 0x0000e200ff067b82 */ /* 0x001e220000000a00 */
[----:B------:R-:W4:Y:S04]  /*0280*/  LDG.E R13, desc[UR4][R12.64] ;  /* 0x000000040c0d7981 */ /* 0x000f28000c1e1900 */
[----:B------:R-:W5:Y:S01]  /*0290*/  LDG.E R3, desc[UR4][R2.64] ;  /* 0x0000000402037981 */ /* 0x000f62000c1e1900 */
[----:B--2---:R-:W-:-:S04]  /*02a0*/  FADD R4, R4, R9 ;  /* 0x0000000904047221 */ /* 0x004fc80000000000 */
[----:B---3--:R-:W-:-:S04]  /*02b0*/  FADD R4, R4, R11 ;  /* 0x0000000b04047221 */ /* 0x008fc80000000000 */
[----:B----4-:R-:W-:Y:S01]  /*02c0*/  FADD R0, R4, R13 ;  /* 0x0000000d04007221 */ /* 0x010fe20000000000 */
[----:B0-----:R-:W-:-:S04]  /*02d0*/  IMAD.WIDE R4, R5, 0x4, R6 ;  /* 0x0000000405047825 */ /* 0x001fc800078e0206 */
[----:B-----5:R-:W-:-:S05]  /*02e0*/  FADD R7, R0, R3 ;  /* 0x0000000300077221 */ /* 0x020fca0000000000 */
[----:B------:R-:W-:Y:S01]  /*02f0*/  STG.E desc[UR4][R4.64], R7 ;  /* 0x0000000704007986 */ /* 0x000fe2000c101904 */
[----:B------:R-:W-:Y:S05]  /*0300*/  EXIT ;  /* 0x000000000000794d */ /* 0x000fea0003800000 */
.L_x_0:
[----:B------:R-:W-:-:S00]  /*0310*/  BRA `(.L_x_0) ;  /* 0xfffffffc00fc7947 */ /* 0x000fc0000383ffff */
[----:B------:R-:W-:-:S00]  /*0320*/  NOP ;  /* 0x0000000000007918 */ /* 0x000fc00000000000 */
        /* <DEDUP_REMOVED lines=13> */
.L_x_1:


//--------------------- .nv.shared.reserved.0     --------------------------
	.section	.nv.shared.reserved.0,"aw",@nobits
	.weak		__nv_reservedSMEM_offset_0_alias
	.size		__nv_reservedSMEM_offset_0_alias, 0, 64
	.other		__nv_reservedSMEM_offset_0_alias,@"STO_CUDA_RESERVED_SHARED STV_DEFAULT"
__nv_reservedSMEM_offset_0_alias:
	.zero		0
	.zero		64


//--------------------- .nv.constant0._Z6kernelPfS_ --------------------------
	.section	.nv.constant0._Z6kernelPfS_,"a",@progbits
	.sectionflags	@""
	.align	4
.nv.constant0._Z6kernelPfS_:
	.zero		912


//--------------------- SYMBOLS --------------------------

	.type		.nv.reservedSmem.offset0,@object
	.size		.nv.reservedSmem.offset0,0x4
